//
// Generated by NVIDIA NVVM Compiler
//
// Compiler Build ID: CL-36424714
// Cuda compilation tools, release 13.0, V13.0.88
// Based on NVVM 20.0.0
//

.version 9.0
.target sm_100
.address_size 64

	// .globl	_Z8multiplyILi1000EEvPdS0_S0_

.visible .entry _Z8multiplyILi1000EEvPdS0_S0_(
	.param .u64 .ptr .align 1 _Z8multiplyILi1000EEvPdS0_S0__param_0,
	.param .u64 .ptr .align 1 _Z8multiplyILi1000EEvPdS0_S0__param_1,
	.param .u64 .ptr .align 1 _Z8multiplyILi1000EEvPdS0_S0__param_2
)
{
	.reg .pred 	%p<5>;
	.reg .b32 	%r<18>;
	.reg .b64 	%rd<18>;
	.reg .b64 	%fd<28>;

	ld.param.u64 	%rd5, [_Z8multiplyILi1000EEvPdS0_S0__param_0];
	ld.param.u64 	%rd6, [_Z8multiplyILi1000EEvPdS0_S0__param_1];
	ld.param.u64 	%rd7, [_Z8multiplyILi1000EEvPdS0_S0__param_2];
	mov.u32 	%r8, %ctaid.y;
	mov.u32 	%r9, %ntid.y;
	mov.u32 	%r10, %tid.y;
	mad.lo.s32 	%r1, %r8, %r9, %r10;
	mov.u32 	%r11, %ctaid.x;
	mov.u32 	%r12, %ntid.x;
	mov.u32 	%r13, %tid.x;
	mad.lo.s32 	%r2, %r11, %r12, %r13;
	setp.gt.u32 	%p1, %r1, 999;
	setp.gt.s32 	%p2, %r2, 999;
	or.pred  	%p3, %p1, %p2;
	@%p3 bra 	$L__BB0_4;
	mul.lo.s32 	%r3, %r1, 1000;
	cvta.to.global.u64 	%rd8, %rd6;
	add.s64 	%rd1, %rd8, 32000;
	mul.wide.u32 	%rd9, %r3, 8;
	cvta.to.global.u64 	%rd10, %rd5;
	add.s64 	%rd11, %rd9, %rd10;
	add.s64 	%rd17, %rd11, 32;
	mov.f64 	%fd27, 0d0000000000000000;
	mov.b32 	%r17, 0;
	mov.u32 	%r16, %r2;
$L__BB0_2:
	mul.wide.s32 	%rd12, %r16, 8;
	add.s64 	%rd13, %rd1, %rd12;
	ld.global.f64 	%fd4, [%rd17+-32];
	ld.global.f64 	%fd5, [%rd13+-32000];
	fma.rn.f64 	%fd6, %fd4, %fd5, %fd27;
	ld.global.f64 	%fd7, [%rd17+-24];
	ld.global.f64 	%fd8, [%rd13+-24000];
	fma.rn.f64 	%fd9, %fd7, %fd8, %fd6;
	ld.global.f64 	%fd10, [%rd17+-16];
	ld.global.f64 	%fd11, [%rd13+-16000];
	fma.rn.f64 	%fd12, %fd10, %fd11, %fd9;
	ld.global.f64 	%fd13, [%rd17+-8];
	ld.global.f64 	%fd14, [%rd13+-8000];
	fma.rn.f64 	%fd15, %fd13, %fd14, %fd12;
	ld.global.f64 	%fd16, [%rd17];
	ld.global.f64 	%fd17, [%rd13];
	fma.rn.f64 	%fd18, %fd16, %fd17, %fd15;
	ld.global.f64 	%fd19, [%rd17+8];
	ld.global.f64 	%fd20, [%rd13+8000];
	fma.rn.f64 	%fd21, %fd19, %fd20, %fd18;
	ld.global.f64 	%fd22, [%rd17+16];
	ld.global.f64 	%fd23, [%rd13+16000];
	fma.rn.f64 	%fd24, %fd22, %fd23, %fd21;
	ld.global.f64 	%fd25, [%rd17+24];
	ld.global.f64 	%fd26, [%rd13+24000];
	fma.rn.f64 	%fd27, %fd25, %fd26, %fd24;
	add.s32 	%r17, %r17, 8;
	add.s32 	%r16, %r16, 8000;
	add.s64 	%rd17, %rd17, 64;
	setp.ne.s32 	%p4, %r17, 1000;
	@%p4 bra 	$L__BB0_2;
	add.s32 	%r15, %r3, %r2;
	cvta.to.global.u64 	%rd14, %rd7;
	mul.wide.s32 	%rd15, %r15, 8;
	add.s64 	%rd16, %rd14, %rd15;
	st.global.f64 	[%rd16], %fd27;
$L__BB0_4:
	ret;

}


// ===== COMPILED SASS (sm_100) =====

	.target	sm_100

	.elftype	@"ET_EXEC"


//--------------------- .note.nv.tkinfo           --------------------------
	.section	.note.nv.tkinfo,"",@"SHT_NOTE"
	.sectionflags	@"SHF_NOTE_NV_TKINFO"
	.tkinfo
        /*0018*/ 	.word	0x00000002
        /*0030*/ 	.string	""
        /*0030*/ 	.string	"ptxas"
        /*0030*/ 	.string	"Cuda compilation tools, release 13.0, V13.0.88"
        /*0030*/ 	.string	"Build cuda_13.0.r13.0/compiler.36424714_0"
        /*0030*/ 	.string	"-arch sm_100 -m 64 "



//--------------------- .note.nv.cuinfo           --------------------------
	.section	.note.nv.cuinfo,"",@"SHT_NOTE"
	.sectionflags	@"SHF_NOTE_NV_CUINFO"
        /*0018*/ 	.short	0x0002
        /*001a*/ 	.short	0x0064
        /*001c*/ 	.short	0x0082
	.zero		2


//--------------------- .nv.info                  --------------------------
	.section	.nv.info,"",@"SHT_CUDA_INFO"
	.align	4


	//----- nvinfo : EIATTR_REGCOUNT
	.align		4
        /*0000*/ 	.byte	0x04, 0x2f
        /*0002*/ 	.short	(.L_1 - .L_0)
	.align		4
.L_0:
        /*0004*/ 	.word	index@(_Z8multiplyILi1000EEvPdS0_S0_)
        /*0008*/ 	.word	0x00000020


	//----- nvinfo : EIATTR_FRAME_SIZE
	.align		4
.L_1:
        /*000c*/ 	.byte	0x04, 0x11
        /*000e*/ 	.short	(.L_3 - .L_2)
	.align		4
.L_2:
        /*0010*/ 	.word	index@(_Z8multiplyILi1000EEvPdS0_S0_)
        /*0014*/ 	.word	0x00000000


	//----- nvinfo : EIATTR_MIN_STACK_SIZE
	.align		4
.L_3:
        /*0018*/ 	.byte	0x04, 0x12
        /*001a*/ 	.short	(.L_5 - .L_4)
	.align		4
.L_4:
        /*001c*/ 	.word	index@(_Z8multiplyILi1000EEvPdS0_S0_)
        /*0020*/ 	.word	0x00000000
.L_5:


//--------------------- .nv.compat                --------------------------
	.section	.nv.compat,"",@"SHT_CUDA_COMPAT_INFO"
	.align	4
        /*0000*/ 	.byte	0x02, 0x09, 0x00, 0x00, 0x02, 0x02, 0x01, 0x00, 0x02, 0x05, 0x05, 0x00, 0x03, 0x07, 0x01, 0x01
        /*0010*/ 	.byte	0x02, 0x03, 0x00, 0x00, 0x02, 0x06, 0x01, 0x00, 0x04, 0x0b, 0x08, 0x00, 0x01, 0x00, 0x00, 0x00
        /*0020*/ 	.byte	0x00, 0x00, 0x00, 0x00


//--------------------- .nv.info._Z8multiplyILi1000EEvPdS0_S0_ --------------------------
	.section	.nv.info._Z8multiplyILi1000EEvPdS0_S0_,"",@"SHT_CUDA_INFO"
	.sectionflags	@""
	.align	4


	//----- nvinfo : EIATTR_CUDA_API_VERSION
	.align		4
        /*0000*/ 	.byte	0x04, 0x37
        /*0002*/ 	.short	(.L_7 - .L_6)
.L_6:
        /*0004*/ 	.word	0x00000082


	//----- nvinfo : EIATTR_KPARAM_INFO
	.align		4
.L_7:
        /*0008*/ 	.byte	0x04, 0x17
        /*000a*/ 	.short	(.L_9 - .L_8)
.L_8:
        /*000c*/ 	.word	0x00000000
        /*0010*/ 	.short	0x0002
        /*0012*/ 	.short	0x0010
        /*0014*/ 	.byte	0x00, 0xf5, 0x21, 0x00


	//----- nvinfo : EIATTR_KPARAM_INFO
	.align		4
.L_9:
        /*0018*/ 	.byte	0x04, 0x17
        /*001a*/ 	.short	(.L_11 - .L_10)
.L_10:
        /*001c*/ 	.word	0x00000000
        /*0020*/ 	.short	0x0001
        /*0022*/ 	.short	0x0008
        /*0024*/ 	.byte	0x00, 0xf5, 0x21, 0x00


	//----- nvinfo : EIATTR_KPARAM_INFO
	.align		4
.L_11:
        /*0028*/ 	.byte	0x04, 0x17
        /*002a*/ 	.short	(.L_13 - .L_12)
.L_12:
        /*002c*/ 	.word	0x00000000
        /*0030*/ 	.short	0x0000
        /*0032*/ 	.short	0x0000
        /*0034*/ 	.byte	0x00, 0xf5, 0x21, 0x00


	//----- nvinfo : EIATTR_SPARSE_MMA_MASK
	.align		4
.L_13:
        /*0038*/ 	.byte	0x03, 0x50
        /*003a*/ 	.short	0x0000


	//----- nvinfo : EIATTR_MAXREG_COUNT
	.align		4
        /*003c*/ 	.byte	0x03, 0x1b
        /*003e*/ 	.short	0x00ff


	//----- nvinfo : EIATTR_MERCURY_ISA_VERSION
	.align		4
        /*0040*/ 	.byte	0x03, 0x5f
        /*0042*/ 	.short	0x0101


	//----- nvinfo : EIATTR_VRC_CTA_INIT_COUNT
	.align		4
        /*0044*/ 	.byte	0x02, 0x4a
	.zero		1
	.zero		1


	//----- nvinfo : EIATTR_EXIT_INSTR_OFFSETS
	.align		4
        /*0048*/ 	.byte	0x04, 0x1c
        /*004a*/ 	.short	(.L_15 - .L_14)


	//   ....[0]....
.L_14:
        /*004c*/ 	.word	0x000000b0


	//   ....[1]....
        /*0050*/ 	.word	0x00000a70


	//----- nvinfo : EIATTR_CBANK_PARAM_SIZE
	.align		4
.L_15:
        /*0054*/ 	.byte	0x03, 0x19
        /*0056*/ 	.short	0x0018


	//----- nvinfo : EIATTR_PARAM_CBANK
	.align		4
        /*0058*/ 	.byte	0x04, 0x0a
        /*005a*/ 	.short	(.L_17 - .L_16)
	.align		4
.L_16:
        /*005c*/ 	.word	index@(.nv.constant0._Z8multiplyILi1000EEvPdS0_S0_)
        /*0060*/ 	.short	0x0380
        /*0062*/ 	.short	0x0018


	//----- nvinfo : EIATTR_SW_WAR
	.align		4
.L_17:
        /*0064*/ 	.byte	0x04, 0x36
        /*0066*/ 	.short	(.L_19 - .L_18)
.L_18:
        /*0068*/ 	.word	0x00000008
.L_19:


//--------------------- .nv.callgraph             --------------------------
	.section	.nv.callgraph,"",@"SHT_CUDA_CALLGRAPH"
	.align	4
	.sectionentsize	8
	.align		4
        /*0000*/ 	.word	0x00000000
	.align		4
        /*0004*/ 	.word	0xffffffff
	.align		4
        /*0008*/ 	.word	0x00000000
	.align		4
        /*000c*/ 	.word	0xfffffffe
	.align		4
        /*0010*/ 	.word	0x00000000
	.align		4
        /*0014*/ 	.word	0xfffffffd
	.align		4
        /*0018*/ 	.word	0x00000000
	.align		4
        /*001c*/ 	.word	0xfffffffc


//--------------------- .text._Z8multiplyILi1000EEvPdS0_S0_ --------------------------
	.section	.text._Z8multiplyILi1000EEvPdS0_S0_,"ax",@progbits
	.align	128
        .global         _Z8multiplyILi1000EEvPdS0_S0_
        .type           _Z8multiplyILi1000EEvPdS0_S0_,@function
        .size           _Z8multiplyILi1000EEvPdS0_S0_,(.L_x_2 - _Z8multiplyILi1000EEvPdS0_S0_)
        .other          _Z8multiplyILi1000EEvPdS0_S0_,@"STO_CUDA_ENTRY STV_DEFAULT"
_Z8multiplyILi1000EEvPdS0_S0_:
.text._Z8multiplyILi1000EEvPdS0_S0_:
[----:B------:R-:W-:Y:S01]  /*0000*/  LDC R1, c[0x0][0x37c] ;  /* 0x0000df00ff017b82 */ /* 0x000fe20000000800 */
[----:B------:R-:W0:Y:S07]  /*0010*/  S2R R3, SR_TID.X ;  /* 0x0000000000037919 */ /* 0x000e2e0000002100 */
[----:B------:R-:W1:Y:S01]  /*0020*/  LDC R17, c[0x0][0x364] ;  /* 0x0000d900ff117b82 */ /* 0x000e620000000800 */
[----:B------:R-:W1:Y:S07]  /*0030*/  S2R R2, SR_TID.Y ;  /* 0x0000000000027919 */ /* 0x000e6e0000002200 */
[----:B------:R-:W0:Y:S08]  /*0040*/  S2UR UR5, SR_CTAID.X ;  /* 0x00000000000579c3 */ /* 0x000e300000002500 */
[----:B------:R-:W0:Y:S08]  /*0050*/  LDC R0, c[0x0][0x360] ;  /* 0x0000d800ff007b82 */ /* 0x000e300000000800 */
[----:B------:R-:W1:Y:S01]  /*0060*/  S2UR UR4, SR_CTAID.Y ;  /* 0x00000000000479c3 */ /* 0x000e620000002600 */
[----:B0-----:R-:W-:-:S05]  /*0070*/  IMAD R0, R0, UR5, R3 ;  /* 0x0000000500007c24 */ /* 0x001fca000f8e0203 */
[----:B------:R-:W-:Y:S01]  /*0080*/  ISETP.GT.AND P0, PT, R0, 0x3e7, PT ;  /* 0x000003e70000780c */ /* 0x000fe20003f04270 */
[----:B-1----:R-:W-:-:S05]  /*0090*/  IMAD R17, R17, UR4, R2 ;  /* 0x0000000411117c24 */ /* 0x002fca000f8e0202 */
[----:B------:R-:W-:-:S13]  /*00a0*/  ISETP.GT.U32.OR P0, PT, R17, 0x3e7, P0 ;  /* 0x000003e71100780c */ /* 0x000fda0000704470 */
[----:B------:R-:W-:Y:S05]  /*00b0*/  @P0 EXIT ;  /* 0x000000000000094d */ /* 0x000fea0003800000 */
[----:B------:R-:W0:Y:S01]  /*00c0*/  LDC.64 R2, c[0x0][0x380] ;  /* 0x0000e000ff027b82 */ /* 0x000e220000000a00 */
[----:B------:R-:W1:Y:S01]  /*00d0*/  LDCU.64 UR4, c[0x0][0x388] ;  /* 0x00007100ff0477ac */ /* 0x000e620008000a00 */
[----:B------:R-:W-:Y:S01]  /*00e0*/  IMAD R17, R17, 0x3e8, RZ ;  /* 0x000003e811117824 */ /* 0x000fe200078e02ff */
[----:B------:R-:W-:Y:S02]  /*00f0*/  MOV R19, R0 ;  /* 0x0000000000137202 */ /* 0x000fe40000000f00 */
[----:B------:R-:W-:Y:S01]  /*0100*/  CS2R R26, SRZ ;  /* 0x00000000001a7805 */ /* 0x000fe2000001ff00 */
[----:B------:R-:W2:Y:S01]  /*0110*/  LDCU.64 UR6, c[0x0][0x358] ;  /* 0x00006b00ff0677ac */ /* 0x000ea20008000a00 */
[----:B-1----:R-:W-:-:S04]  /*0120*/  UIADD3 UR4, UP0, UPT, UR4, 0x7d00, URZ ;  /* 0x00007d0004047890 */ /* 0x002fc8000ff1e0ff */
[----:B------:R-:W-:Y:S01]  /*0130*/  UIADD3.X UR5, UPT, UPT, URZ, UR5, URZ, UP0, !UPT ;  /* 0x00000005ff057290 */ /* 0x000fe200087fe4ff */
[----:B0-----:R-:W-:-:S03]  /*0140*/  IMAD.WIDE.U32 R2, R17, 0x8, R2 ;  /* 0x0000000811027825 */ /* 0x001fc600078e0002 */
[----:B------:R-:W-:Y:S01]  /*0150*/  IADD3 R8, P0, PT, R2, 0x20, RZ ;  /* 0x0000002002087810 */ /* 0x000fe20007f1e0ff */
[----:B------:R-:W-:Y:S01]  /*0160*/  IMAD.U32 R2, RZ, RZ, UR4 ;  /* 0x00000004ff027e24 */ /* 0x000fe2000f8e00ff */
[----:B------:R-:W-:Y:S02]  /*0170*/  UMOV UR4, URZ ;  /* 0x000000ff00047c82 */ /* 0x000fe40008000000 */
[----:B------:R-:W-:Y:S02]  /*0180*/  IADD3.X R9, PT, PT, RZ, R3, RZ, P0, !PT ;  /* 0x00000003ff097210 */ /* 0x000fe400007fe4ff */
[----:B--2---:R-:W-:-:S07]  /*0190*/  MOV R3, UR5 ;  /* 0x0000000500037c02 */ /* 0x004fce0008000f00 */
.L_x_0:
[----:B------:R-:W-:Y:S01]  /*01a0*/  IMAD.WIDE R28, R19, 0x8, R2 ;  /* 0x00000008131c7825 */ /* 0x000fe200078e0202 */
[----:B------:R-:W-:-:S03]  /*01b0*/  MOV R5, R9 ;  /* 0x0000000900057202 */ /* 0x000fc60000000f00 */
[----:B------:R-:W-:Y:S01]  /*01c0*/  IMAD.MOV.U32 R4, RZ, RZ, R8 ;  /* 0x000000ffff047224 */ /* 0x000fe200078e0008 */
[----:B------:R-:W2:Y:S04]  /*01d0*/  LDG.E.64 R20, desc[UR6][R28.64+-0x7d00] ;  /* 0xff8300061c147981 */ /* 0x000ea8000c1e1b00 */
[----:B------:R-:W2:Y:S04]  /*01e0*/  LDG.E.64 R6, desc[UR6][R4.64+-0x20] ;  /* 0xffffe00604067981 */ /* 0x000ea8000c1e1b00 */
[----:B------:R-:W3:Y:S04]  /*01f0*/  LDG.E.64 R12, desc[UR6][R4.64+-0x18] ;  /* 0xffffe806040c7981 */ /* 0x000ee8000c1e1b00 */
[----:B------:R-:W3:Y:S04]  /*0200*/  LDG.E.64 R14, desc[UR6][R28.64+-0x5dc0] ;  /* 0xffa240061c0e7981 */ /* 0x000ee8000c1e1b00 */
[----:B------:R-:W4:Y:S04]  /*0210*/  LDG.E.64 R8, desc[UR6][R4.64+-0x10] ;  /* 0xfffff00604087981 */ /* 0x000f28000c1e1b00 */
[----:B------:R-:W4:Y:S04]  /*0220*/  LDG.E.64 R10, desc[UR6][R28.64+-0x3e80] ;  /* 0xffc180061c0a7981 */ /* 0x000f28000c1e1b00 */
[----:B------:R-:W5:Y:S04]  /*0230*/  LDG.E.64 R22, desc[UR6][R4.64] ;  /* 0x0000000604167981 */ /* 0x000f68000c1e1b00 */
[----:B------:R-:W5:Y:S01]  /*0240*/  LDG.E.64 R24, desc[UR6][R28.64] ;  /* 0x000000061c187981 */ /* 0x000f62000c1e1b00 */
[----:B--2---:R-:W-:-:S03]  /*0250*/  DFMA R20, R6, R20, R26 ;  /* 0x000000140614722b */ /* 0x004fc6000000001a */
[----:B------:R-:W2:Y:S04]  /*0260*/  LDG.E.64 R26, desc[UR6][R4.64+-0x8] ;  /* 0xfffff806041a7981 */ /* 0x000ea8000c1e1b00 */
[----:B------:R-:W2:Y:S01]  /*0270*/  LDG.E.64 R6, desc[UR6][R28.64+-0x1f40] ;  /* 0xffe0c0061c067981 */ /* 0x000ea2000c1e1b00 */
[----:B---3--:R-:W-:-:S03]  /*0280*/  DFMA R12, R12, R14, R20 ;  /* 0x0000000e0c0c722b */ /* 0x008fc60000000014 */
[----:B------:R-:W3:Y:S04]  /*0290*/  LDG.E.64 R14, desc[UR6][R28.64+0x5dc0] ;  /* 0x005dc0061c0e7981 */ /* 0x000ee8000c1e1b00 */
[----:B------:R-:W3:Y:S01]  /*02a0*/  LDG.E.64 R20, desc[UR6][R4.64+0x18] ;  /* 0x0000180604147981 */ /* 0x000ee2000c1e1b00 */
[----:B----4-:R-:W-:-:S03]  /*02b0*/  DFMA R12, R8, R10, R12 ;  /* 0x0000000a080c722b */ /* 0x010fc6000000000c */
[----:B------:R-:W4:Y:S04]  /*02c0*/  LDG.E.64 R10, desc[UR6][R4.64+0x8] ;  /* 0x00000806040a7981 */ /* 0x000f28000c1e1b00 */
[----:B------:R-:W4:Y:S01]  /*02d0*/  LDG.E.64 R8, desc[UR6][R28.64+0x1f40] ;  /* 0x001f40061c087981 */ /* 0x000f22000c1e1b00 */
[----:B--2---:R-:W-:-:S03]  /*02e0*/  DFMA R26, R26, R6, R12 ;  /* 0x000000061a1a722b */ /* 0x004fc6000000000c */
[----:B------:R-:W2:Y:S04]  /*02f0*/  LDG.E.64 R6, desc[UR6][R4.64+0x10] ;  /* 0x0000100604067981 */ /* 0x000ea8000c1e1b00 */
[----:B------:R-:W2:Y:S01]  /*0300*/  LDG.E.64 R12, desc[UR6][R28.64+0x3e80] ;  /* 0x003e80061c0c7981 */ /* 0x000ea2000c1e1b00 */
[----:B-----5:R-:W-:Y:S01]  /*0310*/  DFMA R22, R22, R24, R26 ;  /* 0x000000181616722b */ /* 0x020fe2000000001a */
[----:B------:R-:W-:-:S05]  /*0320*/  IADD3 R25, PT, PT, R19, 0x1f40, RZ ;  /* 0x00001f4013197810 */ /* 0x000fca0007ffe0ff */
[----:B------:R-:W-:Y:S02]  /*0330*/  IMAD.WIDE R24, R25, 0x8, R2 ;  /* 0x0000000819187825 */ /* 0x000fe400078e0202 */
[----:B----4-:R-:W-:Y:S01]  /*0340*/  DFMA R22, R10, R8, R22 ;  /* 0x000000080a16722b */ /* 0x010fe20000000016 */
        /* <DEDUP_REMOVED lines=9> */
[----:B-----5:R-:W-:-:S03]  /*03e0*/  DFMA R22, R8, R10, R22 ;  /* 0x0000000a0816722b */ /* 0x020fc60000000016 */
        /* <DEDUP_REMOVED lines=11> */
[----:B--2---:R-:W-:Y:S01]  /*04a0*/  DFMA R26, R6, R12, R14 ;  /* 0x0000000c061a722b */ /* 0x004fe2000000000e */
[----:B------:R-:W-:Y:S02]  /*04b0*/  VIADD R7, R19, 0x3e80 ;  /* 0x00003e8013077836 */ /* 0x000fe40000000000 */
[----:B------:R-:W2:Y:S04]  /*04c0*/  LDG.E.64 R12, desc[UR6][R4.64+0x58] ;  /* 0x00005806040c7981 */ /* 0x000ea8000c1e1b00 */
[----:B------:R-:W2:Y:S01]  /*04d0*/  LDG.E.64 R14, desc[UR6][R24.64+0x5dc0] ;  /* 0x005dc006180e7981 */ /* 0x000ea2000c1e1b00 */
[----:B------:R-:W-:Y:S01]  /*04e0*/  IMAD.WIDE R6, R7, 0x8, R2 ;  /* 0x0000000807067825 */ /* 0x000fe200078e0202 */
[----:B---3--:R-:W-:-:S02]  /*04f0*/  DFMA R26, R20, R22, R26 ;  /* 0x00000016141a722b */ /* 0x008fc4000000001a */
[----:B------:R-:W3:Y:S04]  /*0500*/  LDG.E.64 R20, desc[UR6][R4.64+0x60] ;  /* 0x0000600604147981 */ /* 0x000ee8000c1e1b00 */
[----:B------:R-:W3:Y:S02]  /*0510*/  LDG.E.64 R22, desc[UR6][R6.64+-0x7d00] ;  /* 0xff83000606167981 */ /* 0x000ee4000c1e1b00 */
[----:B-----5:R-:W-:Y:S02]  /*0520*/  DFMA R26, R8, R10, R26 ;  /* 0x0000000a081a722b */ /* 0x020fe4000000001a */
[----:B------:R-:W5:Y:S04]  /*0530*/  LDG.E.64 R24, desc[UR6][R4.64+0x78] ;  /* 0x0000780604187981 */ /* 0x000f68000c1e1b00 */
[----:B------:R-:W4:Y:S04]  /*0540*/  LDG.E.64 R8, desc[UR6][R4.64+0x68] ;  /* 0x0000680604087981 */ /* 0x000f28000c1e1b00 */
[----:B------:R-:W4:Y:S01]  /*0550*/  LDG.E.64 R10, desc[UR6][R6.64+-0x5dc0] ;  /* 0xffa24006060a7981 */ /* 0x000f22000c1e1b00 */
[----:B--2---:R-:W-:-:S03]  /*0560*/  DFMA R26, R12, R14, R26 ;  /* 0x0000000e0c1a722b */ /* 0x004fc6000000001a */
[----:B------:R-:W2:Y:S04]  /*0570*/  LDG.E.64 R12, desc[UR6][R4.64+0x70] ;  /* 0x00007006040c7981 */ /* 0x000ea8000c1e1b00 */
[----:B------:R-:W2:Y:S01]  /*0580*/  LDG.E.64 R14, desc[UR6][R6.64+-0x3e80] ;  /* 0xffc18006060e7981 */ /* 0x000ea2000c1e1b00 */
[----:B---3--:R-:W-:-:S03]  /*0590*/  DFMA R22, R20, R22, R26 ;  /* 0x000000161416722b */ /* 0x008fc6000000001a */
[----:B------:R-:W5:Y:S04]  /*05a0*/  LDG.E.64 R20, desc[UR6][R6.64+-0x1f40] ;  /* 0xffe0c00606147981 */ /* 0x000f68000c1e1b00 */
[----:B------:R-:W3:Y:S01]  /*05b0*/  LDG.E.64 R26, desc[UR6][R6.64+0x5dc0] ;  /* 0x005dc006061a7981 */ /* 0x000ee2000c1e1b00 */
[----:B----4-:R-:W-:-:S03]  /*05c0*/  DFMA R22, R8, R10, R22 ;  /* 0x0000000a0816722b */ /* 0x010fc60000000016 */
[----:B------:R-:W4:Y:S04]  /*05d0*/  LDG.E.64 R8, desc[UR6][R4.64+0x80] ;  /* 0x0000800604087981 */ /* 0x000f28000c1e1b00 */
[----:B------:R-:W4:Y:S01]  /*05e0*/  LDG.E.64 R10, desc[UR6][R6.64] ;  /* 0x00000006060a7981 */ /* 0x000f22000c1e1b00 */
[----:B--2---:R-:W-:-:S03]  /*05f0*/  DFMA R22, R12, R14, R22 ;  /* 0x0000000e0c16722b */ /* 0x004fc60000000016 */
[----:B------:R-:W2:Y:S04]  /*0600*/  LDG.E.64 R12, desc[UR6][R4.64+0x88] ;  /* 0x00008806040c7981 */ /* 0x000ea8000c1e1b00 */
[----:B------:R-:W2:Y:S01]  /*0610*/  LDG.E.64 R14, desc[UR6][R6.64+0x1f40] ;  /* 0x001f4006060e7981 */ /* 0x000ea2000c1e1b00 */
[----:B-----5:R-:W-:-:S03]  /*0620*/  DFMA R24, R24, R20, R22 ;  /* 0x000000141818722b */ /* 0x020fc60000000016 */
[----:B------:R-:W5:Y:S04]  /*0630*/  LDG.E.64 R20, desc[UR6][R4.64+0x90] ;  /* 0x0000900604147981 */ /* 0x000f68000c1e1b00 */
[----:B------:R-:W5:Y:S01]  /*0640*/  LDG.E.64 R22, desc[UR6][R6.64+0x3e80] ;  /* 0x003e800606167981 */ /* 0x000f62000c1e1b00 */
[----:B----4-:R-:W-:Y:S01]  /*0650*/  DFMA R10, R8, R10, R24 ;  /* 0x0000000a080a722b */ /* 0x010fe20000000018 */
[----:B------:R-:W-:Y:S02]  /*0660*/  IADD3 R9, PT, PT, R19, 0x5dc0, RZ ;  /* 0x00005dc013097810 */ /* 0x000fe40007ffe0ff */
[----:B------:R-:W4:Y:S03]  /*0670*/  LDG.E.64 R6, desc[UR6][R4.64+0xb0] ;  /* 0x0000b00604067981 */ /* 0x000f26000c1e1b00 */
[----:B------:R-:W-:-:S05]  /*0680*/  IMAD.WIDE R8, R9, 0x8, R2 ;  /* 0x0000000809087825 */ /* 0x000fca00078e0202 */
[----:B------:R-:W4:Y:S01]  /*0690*/  LDG.E.64 R24, desc[UR6][R8.64+0x5dc0] ;  /* 0x005dc00608187981 */ /* 0x000f22000c1e1b00 */
[----:B--2---:R-:W-:-:S03]  /*06a0*/  DFMA R14, R12, R14, R10 ;  /* 0x0000000e0c0e722b */ /* 0x004fc6000000000a */
[----:B------:R-:W2:Y:S04]  /*06b0*/  LDG.E.64 R10, desc[UR6][R4.64+0xa0] ;  /* 0x0000a006040a7981 */ /* 0x000ea8000c1e1b00 */
[----:B------:R-:W2:Y:S01]  /*06c0*/  LDG.E.64 R12, desc[UR6][R8.64+-0x7d00] ;  /* 0xff830006080c7981 */ /* 0x000ea2000c1e1b00 */
[----:B-----5:R-:W-:-:S03]  /*06d0*/  DFMA R22, R20, R22, R14 ;  /* 0x000000161416722b */ /* 0x020fc6000000000e */
[----:B------:R-:W5:Y:S04]  /*06e0*/  LDG.E.64 R14, desc[UR6][R4.64+0xa8] ;  /* 0x0000a806040e7981 */ /* 0x000f68000c1e1b00 */
[----:B------:R-:W5:Y:S01]  /*06f0*/  LDG.E.64 R20, desc[UR6][R8.64+-0x5dc0] ;  /* 0xffa2400608147981 */ /* 0x000f62000c1e1b00 */
[----:B---3--:R-:W-:-:S03]  /*0700*/  DFMA R26, R28, R26, R22 ;  /* 0x0000001a1c1a722b */ /* 0x008fc60000000016 */
[----:B------:R-:W4:Y:S04]  /*0710*/  LDG.E.64 R22, desc[UR6][R8.64+-0x3e80] ;  /* 0xffc1800608167981 */ /* 0x000f28000c1e1b00 */
[----:B------:R-:W3:Y:S01]  /*0720*/  LDG.E.64 R28, desc[UR6][R4.64+0x118] ;  /* 0x00011806041c7981 */ /* 0x000ee2000c1e1b00 */
[----:B--2---:R-:W-:-:S03]  /*0730*/  DFMA R26, R10, R12, R26 ;  /* 0x0000000c0a1a722b */ /* 0x004fc6000000001a */
[----:B------:R-:W2:Y:S04]  /*0740*/  LDG.E.64 R10, desc[UR6][R4.64+0xb8] ;  /* 0x0000b806040a7981 */ /* 0x000ea8000c1e1b00 */
[----:B------:R-:W2:Y:S01]  /*0750*/  LDG.E.64 R12, desc[UR6][R8.64+-0x1f40] ;  /* 0xffe0c006080c7981 */ /* 0x000ea2000c1e1b00 */
[----:B-----5:R-:W-:-:S03]  /*0760*/  DFMA R26, R14, R20, R26 ;  /* 0x000000140e1a722b */ /* 0x020fc6000000001a */
[----:B------:R-:W5:Y:S04]  /*0770*/  LDG.E.64 R14, desc[UR6][R4.64+0xc0] ;  /* 0x0000c006040e7981 */ /* 0x000f68000c1e1b00 */
[----:B------:R-:W5:Y:S01]  /*0780*/  LDG.E.64 R20, desc[UR6][R8.64] ;  /* 0x0000000608147981 */ /* 0x000f62000c1e1b00 */
[----:B----4-:R-:W-:-:S03]  /*0790*/  DFMA R26, R6, R22, R26 ;  /* 0x00000016061a722b */ /* 0x010fc6000000001a */
[----:B------:R-:W4:Y:S04]  /*07a0*/  LDG.E.64 R6, desc[UR6][R4.64+0xc8] ;  /* 0x0000c80604067981 */ /* 0x000f28000c1e1b00 */
[----:B------:R-:W4:Y:S01]  /*07b0*/  LDG.E.64 R22, desc[UR6][R8.64+0x1f40] ;  /* 0x001f400608167981 */ /* 0x000f22000c1e1b00 */
[----:B--2---:R-:W-:-:S03]  /*07c0*/  DFMA R26, R10, R12, R26 ;  /* 0x0000000c0a1a722b */ /* 0x004fc6000000001a */
[----:B------:R-:W2:Y:S04]  /*07d0*/  LDG.E.64 R10, desc[UR6][R4.64+0xd0] ;  /* 0x0000d006040a7981 */ /* 0x000ea8000c1e1b00 */
[----:B------:R-:W2:Y:S01]  /*07e0*/  LDG.E.64 R12, desc[UR6][R8.64+0x3e80] ;  /* 0x003e8006080c7981 */ /* 0x000ea2000c1e1b00 */
[----:B-----5:R-:W-:Y:S01]  /*07f0*/  DFMA R26, R14, R20, R26 ;  /* 0x000000140e1a722b */ /* 0x020fe2000000001a */
[----:B------:R-:W-:Y:S02]  /*0800*/  IADD3 R21, PT, PT, R19, 0x7d00, RZ ;  /* 0x00007d0013157810 */ /* 0x000fe40007ffe0ff */
[----:B------:R-:W5:Y:S03]  /*0810*/  LDG.E.64 R14, desc[UR6][R4.64+0xd8] ;  /* 0x0000d806040e7981 */ /* 0x000f66000c1e1b00 */
[----:B------:R-:W-:-:S02]  /*0820*/  IMAD.WIDE R20, R21, 0x8, R2 ;  /* 0x0000000815147825 */ /* 0x000fc400078e0202 */
[----:B----4-:R-:W-:Y:S01]  /*0830*/  DFMA R26, R6, R22, R26 ;  /* 0x00000016061a722b */ /* 0x010fe2000000001a */
[----:B------:R-:W4:Y:S04]  /*0840*/  LDG.E.64 R6, desc[UR6][R4.64+0xe0] ;  /* 0x0000e00604067981 */ /* 0x000f28000c1e1b00 */
        /* <DEDUP_REMOVED lines=9> */
[----:B------:R-:W3:Y:S04]  /*08e0*/  LDG.E.64 R6, desc[UR6][R4.64+0xf8] ;  /* 0x0000f80604067981 */ /* 0x000ee8000c1e1b00 */
        /* <DEDUP_REMOVED lines=8> */
[----:B------:R-:W3:Y:S04]  /*0970*/  LDG.E.64 R6, desc[UR6][R4.64+0x110] ;  /* 0x0001100604067981 */ /* 0x000ee8000c1e1b00 */
[----:B------:R-:W3:Y:S01]  /*0980*/  LDG.E.64 R8, desc[UR6][R20.64+0x3e80] ;  /* 0x003e800614087981 */ /* 0x000ee2000c1e1b00 */
[----:B------:R-:W-:-:S04]  /*0990*/  UIADD3 UR4, UPT, UPT, UR4, 0x28, URZ ;  /* 0x0000002804047890 */ /* 0x000fc8000fffe0ff */
[----:B------:R-:W-:Y:S01]  /*09a0*/  UISETP.NE.AND UP0, UPT, UR4, 0x3e8, UPT ;  /* 0x000003e80400788c */ /* 0x000fe2000bf05270 */
[----:B------:R-:W-:Y:S01]  /*09b0*/  IADD3 R19, PT, PT, R19, 0x9c40, RZ ;  /* 0x00009c4013137810 */ /* 0x000fe20007ffe0ff */
[----:B--2---:R-:W-:-:S08]  /*09c0*/  DFMA R10, R12, R10, R24 ;  /* 0x0000000a0c0a722b */ /* 0x004fd00000000018 */
[----:B-----5:R-:W-:-:S08]  /*09d0*/  DFMA R10, R14, R22, R10 ;  /* 0x000000160e0a722b */ /* 0x020fd0000000000a */
[----:B---3--:R-:W-:Y:S01]  /*09e0*/  DFMA R6, R6, R8, R10 ;  /* 0x000000080606722b */ /* 0x008fe2000000000a */
[----:B------:R-:W-:-:S07]  /*09f0*/  IADD3 R8, P0, PT, R4, 0x140, RZ ;  /* 0x0000014004087810 */ /* 0x000fce0007f1e0ff */
[----:B----4-:R-:W-:Y:S01]  /*0a00*/  DFMA R26, R28, R26, R6 ;  /* 0x0000001a1c1a722b */ /* 0x010fe20000000006 */
[----:B------:R-:W-:Y:S01]  /*0a10*/  IMAD.X R9, RZ, RZ, R5, P0 ;  /* 0x000000ffff097224 */ /* 0x000fe200000e0605 */
[----:B------:R-:W-:Y:S09]  /*0a20*/  BRA.U UP0, `(.L_x_0) ;  /* 0xfffffff500dc7547 */ /* 0x000ff2000b83ffff */
[----:B------:R-:W0:Y:S01]  /*0a30*/  LDC.64 R2, c[0x0][0x390] ;  /* 0x0000e400ff027b82 */ /* 0x000e220000000a00 */
[----:B------:R-:W-:-:S05]  /*0a40*/  IADD3 R17, PT, PT, R0, R17, RZ ;  /* 0x0000001100117210 */ /* 0x000fca0007ffe0ff */
[----:B0-----:R-:W-:-:S05]  /*0a50*/  IMAD.WIDE R2, R17, 0x8, R2 ;  /* 0x0000000811027825 */ /* 0x001fca00078e0202 */
[----:B------:R-:W-:Y:S01]  /*0a60*/  STG.E.64 desc[UR6][R2.64], R26 ;  /* 0x0000001a02007986 */ /* 0x000fe2000c101b06 */
[----:B------:R-:W-:Y:S05]  /*0a70*/  EXIT ;  /* 0x000000000000794d */ /* 0x000fea0003800000 */
.L_x_1:
[----:B------:R-:W-:-:S00]  /*0a80*/  BRA `(.L_x_1) ;  /* 0xfffffffc00fc7947 */ /* 0x000fc0000383ffff */
[----:B------:R-:W-:-:S00]  /*0a90*/  NOP ;  /* 0x0000000000007918 */ /* 0x000fc00000000000 */
        /* <DEDUP_REMOVED lines=14> */
.L_x_2:


//--------------------- .nv.shared.reserved.0     --------------------------
	.section	.nv.shared.reserved.0,"aw",@nobits
	.weak		__nv_reservedSMEM_offset_0_alias
	.size		__nv_reservedSMEM_offset_0_alias, 0, 64
	.other		__nv_reservedSMEM_offset_0_alias,@"STO_CUDA_RESERVED_SHARED STV_DEFAULT"
__nv_reservedSMEM_offset_0_alias:
	.zero		0
	.zero		64


//--------------------- .nv.constant0._Z8multiplyILi1000EEvPdS0_S0_ --------------------------
	.section	.nv.constant0._Z8multiplyILi1000EEvPdS0_S0_,"a",@progbits
	.sectionflags	@""
	.align	4
.nv.constant0._Z8multiplyILi1000EEvPdS0_S0_:
	.zero		920


//--------------------- SYMBOLS --------------------------

	.type		.nv.reservedSmem.offset0,@object
	.size		.nv.reservedSmem.offset0,0x4
